	.headerflags	@"EF_CUDA_TEXMODE_UNIFIED EF_CUDA_64BIT_ADDRESS EF_CUDA_ACCELERATORS EF_CUDA_SM90 EF_CUDA_VIRTUAL_SM(EF_CUDA_SM90)"
	.elftype	@"ET_EXEC"


//--------------------- .nv.info                  --------------------------
	.section	.nv.info,"",@"SHT_CUDA_INFO"
	.align	4


	//----- nvinfo : EIATTR_REGCOUNT
	.align		4
        /*0000*/ 	.byte	0x04, 0x2f
        /*0002*/ 	.short	(.L_1 - .L_0)
	.align		4
.L_0:
        /*0004*/ 	.word	index@(triton_per_fused_abs_add_mean_mul_sub_0)
        /*0008*/ 	.word	0x00000020


	//----- nvinfo : EIATTR_MIN_STACK_SIZE
	.align		4
.L_1:
        /*000c*/ 	.byte	0x04, 0x12
        /*000e*/ 	.short	(.L_3 - .L_2)
	.align		4
.L_2:
        /*0010*/ 	.word	index@(triton_per_fused_abs_add_mean_mul_sub_0)
        /*0014*/ 	.word	0x00000000


	//----- nvinfo : EIATTR_FRAME_SIZE
	.align		4
.L_3:
        /*0018*/ 	.byte	0x04, 0x11
        /*001a*/ 	.short	(.L_5 - .L_4)
	.align		4
.L_4:
        /*001c*/ 	.word	index@(triton_per_fused_abs_add_mean_mul_sub_0)
        /*0020*/ 	.word	0x00000000


	//----- nvinfo : EIATTR_MIN_STACK_SIZE
	.align		4
.L_5:
        /*0024*/ 	.byte	0x04, 0x12
        /*0026*/ 	.short	(.L_7 - .L_6)
	.align		4
.L_6:
        /*0028*/ 	.word	index@(triton_per_fused_abs_add_mean_mul_sub_0)
        /*002c*/ 	.word	0x00000000
.L_7:


//--------------------- .nv.info.triton_per_fused_abs_add_mean_mul_sub_0 --------------------------
	.section	.nv.info.triton_per_fused_abs_add_mean_mul_sub_0,"",@"SHT_CUDA_INFO"
	.sectionflags	@""
	.align	4


	//----- nvinfo : EIATTR_CUDA_API_VERSION
	.align		4
        /*0000*/ 	.byte	0x04, 0x37
        /*0002*/ 	.short	(.L_9 - .L_8)
.L_8:
        /*0004*/ 	.word	0x0000007c


	//----- nvinfo : EIATTR_KPARAM_INFO
	.align		4
.L_9:
        /*0008*/ 	.byte	0x04, 0x17
        /*000a*/ 	.short	(.L_11 - .L_10)
.L_10:
        /*000c*/ 	.word	0x00000000
        /*0010*/ 	.short	0x0003
        /*0012*/ 	.short	0x0018
        /*0014*/ 	.byte	0x00, 0xf0, 0x11, 0x00


	//----- nvinfo : EIATTR_KPARAM_INFO
	.align		4
.L_11:
        /*0018*/ 	.byte	0x04, 0x17
        /*001a*/ 	.short	(.L_13 - .L_12)
.L_12:
        /*001c*/ 	.word	0x00000000
        /*0020*/ 	.short	0x0002
        /*0022*/ 	.short	0x0010
        /*0024*/ 	.byte	0x00, 0xf4, 0x21, 0x00


	//----- nvinfo : EIATTR_KPARAM_INFO
	.align		4
.L_13:
        /*0028*/ 	.byte	0x04, 0x17
        /*002a*/ 	.short	(.L_15 - .L_14)
.L_14:
        /*002c*/ 	.word	0x00000000
        /*0030*/ 	.short	0x0001
        /*0032*/ 	.short	0x0008
        /*0034*/ 	.byte	0x00, 0xf4, 0x21, 0x00


	//----- nvinfo : EIATTR_KPARAM_INFO
	.align		4
.L_15:
        /*0038*/ 	.byte	0x04, 0x17
        /*003a*/ 	.short	(.L_17 - .L_16)
.L_16:
        /*003c*/ 	.word	0x00000000
        /*0040*/ 	.short	0x0000
        /*0042*/ 	.short	0x0000
        /*0044*/ 	.byte	0x00, 0xf4, 0x21, 0x00


	//----- nvinfo : EIATTR_SPARSE_MMA_MASK
	.align		4
.L_17:
        /*0048*/ 	.byte	0x03, 0x50
        /*004a*/ 	.short	0x0000


	//----- nvinfo : EIATTR_MAXREG_COUNT
	.align		4
        /*004c*/ 	.byte	0x03, 0x1b
        /*004e*/ 	.short	0x00ff


	//----- nvinfo : EIATTR_COOP_GROUP_MASK_REGIDS
	.align		4
        /*0050*/ 	.byte	0x04, 0x29
        /*0052*/ 	.short	(.L_19 - .L_18)


	//   ....[0]....
.L_18:
        /*0054*/ 	.word	0xffffffff


	//   ....[1]....
        /*0058*/ 	.word	0xffffffff


	//   ....[2]....
        /*005c*/ 	.word	0xffffffff


	//   ....[3]....
        /*0060*/ 	.word	0xffffffff


	//   ....[4]....
        /*0064*/ 	.word	0xffffffff


	//   ....[5]....
        /*0068*/ 	.word	0xffffffff


	//   ....[6]....
        /*006c*/ 	.word	0xffffffff


	//   ....[7]....
        /*0070*/ 	.word	0xffffffff


	//   ....[8]....
        /*0074*/ 	.word	0xffffffff


	//   ....[9]....
        /*0078*/ 	.word	0xffffffff


	//   ....[10]....
        /*007c*/ 	.word	0xffffffff


	//   ....[11]....
        /*0080*/ 	.word	0xffffffff


	//   ....[12]....
        /*0084*/ 	.word	0xffffffff


	//   ....[13]....
        /*0088*/ 	.word	0xffffffff


	//   ....[14]....
        /*008c*/ 	.word	0xffffffff


	//   ....[15]....
        /*0090*/ 	.word	0xffffffff


	//   ....[16]....
        /*0094*/ 	.word	0xffffffff


	//   ....[17]....
        /*0098*/ 	.word	0xffffffff


	//   ....[18]....
        /*009c*/ 	.word	0xffffffff


	//   ....[19]....
        /*00a0*/ 	.word	0xffffffff


	//   ....[20]....
        /*00a4*/ 	.word	0xffffffff


	//   ....[21]....
        /*00a8*/ 	.word	0xffffffff


	//   ....[22]....
        /*00ac*/ 	.word	0xffffffff


	//   ....[23]....
        /*00b0*/ 	.word	0xffffffff


	//   ....[24]....
        /*00b4*/ 	.word	0xffffffff


	//   ....[25]....
        /*00b8*/ 	.word	0xffffffff


	//   ....[26]....
        /*00bc*/ 	.word	0xffffffff


	//   ....[27]....
        /*00c0*/ 	.word	0xffffffff


	//   ....[28]....
        /*00c4*/ 	.word	0xffffffff


	//   ....[29]....
        /*00c8*/ 	.word	0xffffffff


	//   ....[30]....
        /*00cc*/ 	.word	0xffffffff


	//   ....[31]....
        /*00d0*/ 	.word	0xffffffff


	//   ....[32]....
        /*00d4*/ 	.word	0xffffffff


	//   ....[33]....
        /*00d8*/ 	.word	0xffffffff


	//   ....[34]....
        /*00dc*/ 	.word	0xffffffff


	//   ....[35]....
        /*00e0*/ 	.word	0xffffffff


	//   ....[36]....
        /*00e4*/ 	.word	0xffffffff


	//   ....[37]....
        /*00e8*/ 	.word	0xffffffff


	//   ....[38]....
        /*00ec*/ 	.word	0xffffffff


	//   ....[39]....
        /*00f0*/ 	.word	0xffffffff


	//   ....[40]....
        /*00f4*/ 	.word	0xffffffff


	//   ....[41]....
        /*00f8*/ 	.word	0xffffffff


	//   ....[42]....
        /*00fc*/ 	.word	0xffffffff


	//   ....[43]....
        /*0100*/ 	.word	0xffffffff


	//   ....[44]....
        /*0104*/ 	.word	0xffffffff


	//   ....[45]....
        /*0108*/ 	.word	0xffffffff


	//   ....[46]....
        /*010c*/ 	.word	0xffffffff


	//   ....[47]....
        /*0110*/ 	.word	0xffffffff


	//----- nvinfo : EIATTR_COOP_GROUP_INSTR_OFFSETS
	.align		4
.L_19:
        /*0114*/ 	.byte	0x04, 0x28
        /*0116*/ 	.short	(.L_21 - .L_20)


	//   ....[0]....
.L_20:
        /*0118*/ 	.word	0x00000250


	//   ....[1]....
        /*011c*/ 	.word	0x00000270


	//   ....[2]....
        /*0120*/ 	.word	0x000002f0


	//   ....[3]....
        /*0124*/ 	.word	0x00000310


	//   ....[4]....
        /*0128*/ 	.word	0x00000330


	//   ....[5]....
        /*012c*/ 	.word	0x00000340


	//   ....[6]....
        /*0130*/ 	.word	0x00000350


	//   ....[7]....
        /*0134*/ 	.word	0x00000390


	//   ....[8]....
        /*0138*/ 	.word	0x000003d0


	//   ....[9]....
        /*013c*/ 	.word	0x00000420


	//   ....[10]....
        /*0140*/ 	.word	0x00000470


	//   ....[11]....
        /*0144*/ 	.word	0x00000480


	//   ....[12]....
        /*0148*/ 	.word	0x000004a0


	//   ....[13]....
        /*014c*/ 	.word	0x000004b0


	//   ....[14]....
        /*0150*/ 	.word	0x000004c0


	//   ....[15]....
        /*0154*/ 	.word	0x000004d0


	//   ....[16]....
        /*0158*/ 	.word	0x00000510


	//   ....[17]....
        /*015c*/ 	.word	0x00000550


	//   ....[18]....
        /*0160*/ 	.word	0x00000570


	//   ....[19]....
        /*0164*/ 	.word	0x00000590


	//   ....[20]....
        /*0168*/ 	.word	0x000005b0


	//   ....[21]....
        /*016c*/ 	.word	0x000005d0


	//   ....[22]....
        /*0170*/ 	.word	0x000005f0


	//   ....[23]....
        /*0174*/ 	.word	0x00000610


	//   ....[24]....
        /*0178*/ 	.word	0x00000620


	//   ....[25]....
        /*017c*/ 	.word	0x00000630


	//   ....[26]....
        /*0180*/ 	.word	0x00000640


	//   ....[27]....
        /*0184*/ 	.word	0x00000670


	//   ....[28]....
        /*0188*/ 	.word	0x00000690


	//   ....[29]....
        /*018c*/ 	.word	0x000006d0


	//   ....[30]....
        /*0190*/ 	.word	0x000006f0


	//   ....[31]....
        /*0194*/ 	.word	0x00000710


	//   ....[32]....
        /*0198*/ 	.word	0x00000730


	//   ....[33]....
        /*019c*/ 	.word	0x00000750


	//   ....[34]....
        /*01a0*/ 	.word	0x00000770


	//   ....[35]....
        /*01a4*/ 	.word	0x00000780


	//   ....[36]....
        /*01a8*/ 	.word	0x000007a0


	//   ....[37]....
        /*01ac*/ 	.word	0x000007b0


	//   ....[38]....
        /*01b0*/ 	.word	0x000007e0


	//   ....[39]....
        /*01b4*/ 	.word	0x00000820


	//   ....[40]....
        /*01b8*/ 	.word	0x00000870


	//   ....[41]....
        /*01bc*/ 	.word	0x000008b0


	//   ....[42]....
        /*01c0*/ 	.word	0x000008d0


	//   ....[43]....
        /*01c4*/ 	.word	0x000008f0


	//   ....[44]....
        /*01c8*/ 	.word	0x00000930


	//   ....[45]....
        /*01cc*/ 	.word	0x00000950


	//   ....[46]....
        /*01d0*/ 	.word	0x00000a20


	//   ....[47]....
        /*01d4*/ 	.word	0x00000a40


	//----- nvinfo : EIATTR_EXIT_INSTR_OFFSETS
	.align		4
.L_21:
        /*01d8*/ 	.byte	0x04, 0x1c
        /*01da*/ 	.short	(.L_23 - .L_22)


	//   ....[0]....
.L_22:
        /*01dc*/ 	.word	0x00000a80


	//   ....[1]....
        /*01e0*/ 	.word	0x00000b50


	//----- nvinfo : EIATTR_REQNTID
	.align		4
.L_23:
        /*01e4*/ 	.byte	0x04, 0x10
        /*01e6*/ 	.short	(.L_25 - .L_24)
.L_24:
        /*01e8*/ 	.word	0x00000040
        /*01ec*/ 	.word	0x00000001
        /*01f0*/ 	.word	0x00000001


	//----- nvinfo : EIATTR_CBANK_PARAM_SIZE
	.align		4
.L_25:
        /*01f4*/ 	.byte	0x03, 0x19
        /*01f6*/ 	.short	0x001c


	//----- nvinfo : EIATTR_PARAM_CBANK
	.align		4
        /*01f8*/ 	.byte	0x04, 0x0a
        /*01fa*/ 	.short	(.L_27 - .L_26)
	.align		4
.L_26:
        /*01fc*/ 	.word	index@(.nv.constant0.triton_per_fused_abs_add_mean_mul_sub_0)
        /*0200*/ 	.short	0x0210
        /*0202*/ 	.short	0x001c


	//----- nvinfo : EIATTR_SW_WAR
	.align		4
.L_27:
        /*0204*/ 	.byte	0x04, 0x36
        /*0206*/ 	.short	(.L_29 - .L_28)
.L_28:
        /*0208*/ 	.word	0x00000008
.L_29:


//--------------------- .nv.callgraph             --------------------------
	.section	.nv.callgraph,"",@"SHT_CUDA_CALLGRAPH"
	.align	4
	.sectionentsize	8
	.align		4
        /*0000*/ 	.word	0x00000000
	.align		4
        /*0004*/ 	.word	0xffffffff
	.align		4
        /*0008*/ 	.word	0x00000000
	.align		4
        /*000c*/ 	.word	0xfffffffe
	.align		4
        /*0010*/ 	.word	0x00000000
	.align		4
        /*0014*/ 	.word	0xfffffffd
	.align		4
        /*0018*/ 	.word	0x00000000
	.align		4
        /*001c*/ 	.word	0xfffffffc


//--------------------- .text.triton_per_fused_abs_add_mean_mul_sub_0 --------------------------
	.section	.text.triton_per_fused_abs_add_mean_mul_sub_0,"ax",@progbits
	.sectionflags	@"SHF_BARRIERS=1"
	.align	128
        .global         triton_per_fused_abs_add_mean_mul_sub_0
        .type           triton_per_fused_abs_add_mean_mul_sub_0,@function
        .size           triton_per_fused_abs_add_mean_mul_sub_0,(.L_x_1 - triton_per_fused_abs_add_mean_mul_sub_0)
        .other          triton_per_fused_abs_add_mean_mul_sub_0,@"STO_CUDA_ENTRY STV_DEFAULT"
triton_per_fused_abs_add_mean_mul_sub_0:
.text.triton_per_fused_abs_add_mean_mul_sub_0:
[----:B------:R-:W0:Y:S01]  /*0000*/  LDC R1, c[0x0][0x28] ;  /* 0x00000a00ff017b82 */ /* 0x000e220000000800 */
[----:B------:R-:W1:Y:S07]  /*0010*/  S2R R24, SR_TID.X ;  /* 0x0000000000187919 */ /* 0x000e6e0000002100 */
[----:B------:R-:W2:Y:S01]  /*0020*/  LDC.64 R6, c[0x0][0x218] ;  /* 0x00008600ff067b82 */ /* 0x000ea20000000a00 */
[----:B------:R-:W-:-:S07]  /*0030*/  ULDC.64 UR4, c[0x0][0x208] ;  /* 0x0000820000047ab9 */ /* 0x000fce0000000a00 */
[----:B------:R-:W3:Y:S01]  /*0040*/  LDC.64 R4, c[0x0][0x220] ;  /* 0x00008800ff047b82 */ /* 0x000ee20000000a00 */
[----:B-1----:R-:W-:-:S05]  /*0050*/  LOP3.LUT R3, R24, 0xf, RZ, 0xc0, !PT ;  /* 0x0000000f18037812 */ /* 0x002fca00078ec0ff */
[----:B--2---:R-:W-:-:S04]  /*0060*/  IMAD.WIDE.U32 R6, R3, 0x4, R6 ;  /* 0x0000000403067825 */ /* 0x004fc800078e0006 */
[----:B---3--:R-:W-:Y:S01]  /*0070*/  IMAD.WIDE.U32 R4, R3, 0x4, R4 ;  /* 0x0000000403047825 */ /* 0x008fe200078e0004 */
[----:B------:R-:W2:Y:S04]  /*0080*/  LDG.E R29, desc[UR4][R6.64] ;  /* 0x00000004061d7981 */ /* 0x000ea8000c1e1900 */
[----:B------:R-:W2:Y:S04]  /*0090*/  LDG.E R28, desc[UR4][R4.64] ;  /* 0x00000004041c7981 */ /* 0x000ea8000c1e1900 */
[----:B------:R-:W3:Y:S04]  /*00a0*/  LDG.E R27, desc[UR4][R6.64+0x40] ;  /* 0x00004004061b7981 */ /* 0x000ee8000c1e1900 */
[----:B------:R-:W3:Y:S04]  /*00b0*/  LDG.E R20, desc[UR4][R4.64+0x40] ;  /* 0x0000400404147981 */ /* 0x000ee8000c1e1900 */
[----:B------:R-:W4:Y:S04]  /*00c0*/  LDG.E R25, desc[UR4][R6.64+0x80] ;  /* 0x0000800406197981 */ /* 0x000f28000c1e1900 */
[----:B------:R-:W4:Y:S04]  /*00d0*/  LDG.E R18, desc[UR4][R4.64+0x80] ;  /* 0x0000800404127981 */ /* 0x000f28000c1e1900 */
[----:B------:R-:W5:Y:S04]  /*00e0*/  LDG.E R16, desc[UR4][R6.64+0x100] ;  /* 0x0001000406107981 */ /* 0x000f68000c1e1900 */
        /* <DEDUP_REMOVED lines=16> */
[----:B------:R1:W5:Y:S01]  /*01f0*/  LDG.E R23, desc[UR4][R4.64+0x380] ;  /* 0x0003800404177981 */ /* 0x000362000c1e1900 */
[----:B------:R-:W-:Y:S01]  /*0200*/  LOP3.LUT P0, RZ, R24, 0x3f, RZ, 0xc0, !PT ;  /* 0x0000003f18ff7812 */ /* 0x000fe2000780c0ff */
[----:B------:R-:W-:Y:S01]  /*0210*/  BAR.SYNC.DEFER_BLOCKING 0x0 ;  /* 0x0000000000007b1d */ /* 0x000fe20000010000 */
[----:B--2---:R-:W-:-:S04]  /*0220*/  FADD R29, R29, -R28 ;  /* 0x8000001c1d1d7221 */ /* 0x004fc80000000000 */
[----:B------:R-:W-:Y:S01]  /*0230*/  FADD R28, |R29|, -RZ ;  /* 0x800000ff1d1c7221 */ /* 0x000fe20000000200 */
[----:B---3--:R-:W-:-:S04]  /*0240*/  FADD R27, R27, -R20 ;  /* 0x800000141b1b7221 */ /* 0x008fc80000000000 */
[----:B------:R2:W3:Y:S02]  /*0250*/  SHFL.BFLY PT, R20, R28, 0x8, 0x1f ;  /* 0x0d001f001c147f89 */ /* 0x0004e400000e0000 */
[----:B--2---:R-:W-:-:S06]  /*0260*/  FADD R28, |R27|, -RZ ;  /* 0x800000ff1b1c7221 */ /* 0x004fcc0000000200 */
[----:B------:R-:W2:Y:S01]  /*0270*/  SHFL.BFLY PT, R28, R28, 0x8, 0x1f ;  /* 0x0d001f001c1c7f89 */ /* 0x000ea200000e0000 */
[----:B----4-:R-:W-:Y:S01]  /*0280*/  FADD R18, R25, -R18 ;  /* 0x8000001219127221 */ /* 0x010fe20000000000 */
[----:B-----5:R-:W-:-:S03]  /*0290*/  FADD R16, R16, -R21 ;  /* 0x8000001510107221 */ /* 0x020fc60000000000 */
[----:B------:R-:W-:Y:S01]  /*02a0*/  FADD R21, |R18|, -RZ ;  /* 0x800000ff12157221 */ /* 0x000fe20000000200 */
[----:B-1----:R-:W-:Y:S01]  /*02b0*/  FADD R4, R19, -R26 ;  /* 0x8000001a13047221 */ /* 0x002fe20000000000 */
[----:B---3--:R-:W-:Y:S01]  /*02c0*/  FADD R20, |R29|, R20 ;  /* 0x000000141d147221 */ /* 0x008fe20000000200 */
[----:B------:R-:W-:Y:S02]  /*02d0*/  FADD R19, |R16|, -RZ ;  /* 0x800000ff10137221 */ /* 0x000fe40000000200 */
[----:B------:R-:W-:Y:S02]  /*02e0*/  FADD R5, |R4|, -RZ ;  /* 0x800000ff04057221 */ /* 0x000fe40000000200 */
[----:B------:R-:W1:Y:S01]  /*02f0*/  SHFL.BFLY PT, R25, R20, 0x4, 0x1f ;  /* 0x0c801f0014197f89 */ /* 0x000e6200000e0000 */
[----:B------:R-:W-:-:S03]  /*0300*/  FADD R8, R8, -R9 ;  /* 0x8000000908087221 */ /* 0x000fc60000000000 */
[----:B------:R-:W3:Y:S01]  /*0310*/  SHFL.BFLY PT, R21, R21, 0x8, 0x1f ;  /* 0x0d001f0015157f89 */ /* 0x000ee200000e0000 */
[----:B0-2---:R-:W-:-:S03]  /*0320*/  FADD R6, |R27|, R28 ;  /* 0x0000001c1b067221 */ /* 0x005fc60000000200 */
[----:B------:R-:W0:Y:S04]  /*0330*/  SHFL.BFLY PT, R19, R19, 0x8, 0x1f ;  /* 0x0d001f0013137f89 */ /* 0x000e2800000e0000 */
[----:B------:R-:W2:Y:S04]  /*0340*/  SHFL.BFLY PT, R7, R6, 0x4, 0x1f ;  /* 0x0c801f0006077f89 */ /* 0x000ea800000e0000 */
[----:B------:R-:W4:Y:S01]  /*0350*/  SHFL.BFLY PT, R5, R5, 0x8, 0x1f ;  /* 0x0d001f0005057f89 */ /* 0x000f2200000e0000 */
[----:B------:R-:W-:Y:S01]  /*0360*/  FADD R9, |R8|, -RZ ;  /* 0x800000ff08097221 */ /* 0x000fe20000000200 */
[----:B------:R-:W-:Y:S01]  /*0370*/  FADD R13, R13, -R14 ;  /* 0x8000000e0d0d7221 */ /* 0x000fe20000000000 */
[----:B------:R-:W-:-:S04]  /*0380*/  FADD R22, R22, -R17 ;  /* 0x8000001116167221 */ /* 0x000fc80000000000 */
[----:B------:R-:W5:Y:S01]  /*0390*/  SHFL.BFLY PT, R9, R9, 0x8, 0x1f ;  /* 0x0d001f0009097f89 */ /* 0x000f6200000e0000 */
[----:B------:R-:W-:Y:S01]  /*03a0*/  FADD R26, |R13|, -RZ ;  /* 0x800000ff0d1a7221 */ /* 0x000fe20000000200 */
[----:B-1----:R-:W-:Y:S01]  /*03b0*/  FADD R14, R20, R25 ;  /* 0x00000019140e7221 */ /* 0x002fe20000000000 */
[----:B------:R-:W-:-:S03]  /*03c0*/  FADD R25, |R22|, -RZ ;  /* 0x800000ff16197221 */ /* 0x000fc60000000200 */
[----:B------:R-:W1:Y:S01]  /*03d0*/  SHFL.BFLY PT, R20, R26, 0x8, 0x1f ;  /* 0x0d001f001a147f89 */ /* 0x000e6200000e0000 */
[----:B---3--:R-:W-:Y:S01]  /*03e0*/  FADD R18, |R18|, R21 ;  /* 0x0000001512127221 */ /* 0x008fe20000000200 */
[----:B------:R-:W-:Y:S01]  /*03f0*/  FADD R0, R15, -R0 ;  /* 0x800000000f007221 */ /* 0x000fe20000000000 */
[----:B------:R-:W-:Y:S01]  /*0400*/  FADD R2, R3, -R2 ;  /* 0x8000000203027221 */ /* 0x000fe20000000000 */
[----:B0-----:R-:W-:Y:S02]  /*0410*/  FADD R16, |R16|, R19 ;  /* 0x0000001310107221 */ /* 0x001fe40000000200 */
[----:B------:R-:W0:Y:S01]  /*0420*/  SHFL.BFLY PT, R19, R25, 0x8, 0x1f ;  /* 0x0d001f0019137f89 */ /* 0x000e2200000e0000 */
[----:B--2---:R-:W-:Y:S01]  /*0430*/  FADD R3, R6, R7 ;  /* 0x0000000706037221 */ /* 0x004fe20000000000 */
[----:B------:R-:W-:Y:S01]  /*0440*/  FADD R7, |R2|, -RZ ;  /* 0x800000ff02077221 */ /* 0x000fe20000000200 */
[----:B----4-:R-:W-:Y:S01]  /*0450*/  FADD R4, |R4|, R5 ;  /* 0x0000000504047221 */ /* 0x010fe20000000200 */
[----:B------:R-:W-:Y:S01]  /*0460*/  FADD R5, |R0|, -RZ ;  /* 0x800000ff00057221 */ /* 0x000fe20000000200 */
[----:B------:R-:W2:Y:S04]  /*0470*/  SHFL.BFLY PT, R21, R18, 0x4, 0x1f ;  /* 0x0c801f0012157f89 */ /* 0x000ea800000e0000 */
[----:B------:R-:W3:Y:S01]  /*0480*/  SHFL.BFLY PT, R17, R16, 0x4, 0x1f ;  /* 0x0c801f0010117f89 */ /* 0x000ee200000e0000 */
[----:B-----5:R-:W-:-:S03]  /*0490*/  FADD R8, |R8|, R9 ;  /* 0x0000000908087221 */ /* 0x020fc60000000200 */
[----:B------:R-:W4:Y:S04]  /*04a0*/  SHFL.BFLY PT, R15, R14, 0x2, 0x1f ;  /* 0x0c401f000e0f7f89 */ /* 0x000f2800000e0000 */
[----:B------:R-:W5:Y:S04]  /*04b0*/  SHFL.BFLY PT, R5, R5, 0x8, 0x1f ;  /* 0x0d001f0005057f89 */ /* 0x000f6800000e0000 */
[----:B------:R-:W5:Y:S04]  /*04c0*/  SHFL.BFLY PT, R7, R7, 0x8, 0x1f ;  /* 0x0d001f0007077f89 */ /* 0x000f6800000e0000 */
[----:B------:R-:W5:Y:S01]  /*04d0*/  SHFL.BFLY PT, R9, R4, 0x4, 0x1f ;  /* 0x0c801f0004097f89 */ /* 0x000f6200000e0000 */
[----:B------:R-:W-:Y:S01]  /*04e0*/  FADD R10, R11, -R10 ;  /* 0x8000000a0b0a7221 */ /* 0x000fe20000000000 */
[----:B-1----:R-:W-:Y:S01]  /*04f0*/  FADD R13, |R13|, R20 ;  /* 0x000000140d0d7221 */ /* 0x002fe20000000200 */
[----:B------:R-:W-:Y:S01]  /*0500*/  FADD R12, R12, -R23 ;  /* 0x800000170c0c7221 */ /* 0x000fe20000000000 */
[----:B------:R-:W1:Y:S01]  /*0510*/  SHFL.BFLY PT, R11, R8, 0x4, 0x1f ;  /* 0x0c801f00080b7f89 */ /* 0x000e6200000e0000 */
[----:B------:R-:W-:Y:S01]  /*0520*/  FADD R26, |R10|, -RZ ;  /* 0x800000ff0a1a7221 */ /* 0x000fe20000000200 */
[----:B0-----:R-:W-:Y:S01]  /*0530*/  FADD R22, |R22|, R19 ;  /* 0x0000001316167221 */ /* 0x001fe20000000200 */
[----:B------:R-:W-:Y:S01]  /*0540*/  FADD R27, |R12|, -RZ ;  /* 0x800000ff0c1b7221 */ /* 0x000fe20000000200 */
[----:B------:R-:W0:Y:S01]  /*0550*/  SHFL.BFLY PT, R6, R3, 0x2, 0x1f ;  /* 0x0c401f0003067f89 */ /* 0x000e2200000e0000 */
[----:B--2---:R-:W-:-:S03]  /*0560*/  FADD R18, R18, R21 ;  /* 0x0000001512127221 */ /* 0x004fc60000000000 */
[----:B------:R-:W2:Y:S01]  /*0570*/  SHFL.BFLY PT, R20, R13, 0x4, 0x1f ;  /* 0x0c801f000d147f89 */ /* 0x000ea200000e0000 */
[----:B---3--:R-:W-:-:S03]  /*0580*/  FADD R17, R16, R17 ;  /* 0x0000001110117221 */ /* 0x008fc60000000000 */
[----:B------:R-:W3:Y:S01]  /*0590*/  SHFL.BFLY PT, R19, R26, 0x8, 0x1f ;  /* 0x0d001f001a137f89 */ /* 0x000ee200000e0000 */
[----:B----4-:R-:W-:-:S03]  /*05a0*/  FADD R15, R14, R15 ;  /* 0x0000000f0e0f7221 */ /* 0x010fc60000000000 */
[----:B------:R-:W4:Y:S01]  /*05b0*/  SHFL.BFLY PT, R21, R27, 0x8, 0x1f ;  /* 0x0d001f001b157f89 */ /* 0x000f2200000e0000 */
[----:B-----5:R-:W-:-:S03]  /*05c0*/  FADD R5, |R0|, R5 ;  /* 0x0000000500057221 */ /* 0x020fc60000000200 */
[----:B------:R-:W5:Y:S01]  /*05d0*/  SHFL.BFLY PT, R23, R22, 0x4, 0x1f ;  /* 0x0c801f0016177f89 */ /* 0x000f6200000e0000 */
[----:B------:R-:W-:-:S03]  /*05e0*/  FADD R7, |R2|, R7 ;  /* 0x0000000702077221 */ /* 0x000fc60000000200 */
[----:B------:R-:W3:Y:S01]  /*05f0*/  SHFL.BFLY PT, R25, R18, 0x2, 0x1f ;  /* 0x0c401f0012197f89 */ /* 0x000ee200000e0000 */
[----:B------:R-:W-:-:S03]  /*0600*/  FADD R9, R4, R9 ;  /* 0x0000000904097221 */ /* 0x000fc60000000000 */
[----:B------:R-:W5:Y:S04]  /*0610*/  SHFL.BFLY PT, R0, R17, 0x2, 0x1f ;  /* 0x0c401f0011007f89 */ /* 0x000f6800000e0000 */
[----:B------:R-:W5:Y:S04]  /*0620*/  SHFL.BFLY PT, R2, R15, 0x1, 0x1f ;  /* 0x0c201f000f027f89 */ /* 0x000f6800000e0000 */
[----:B------:R-:W5:Y:S04]  /*0630*/  SHFL.BFLY PT, R14, R5, 0x4, 0x1f ;  /* 0x0c801f00050e7f89 */ /* 0x000f6800000e0000 */
[----:B------:R-:W5:Y:S01]  /*0640*/  SHFL.BFLY PT, R4, R7, 0x4, 0x1f ;  /* 0x0c801f0007047f89 */ /* 0x000f6200000e0000 */
[----:B-1----:R-:W-:Y:S01]  /*0650*/  FADD R8, R8, R11 ;  /* 0x0000000b08087221 */ /* 0x002fe20000000000 */
[----:B0-----:R-:W-:-:S02]  /*0660*/  FADD R6, R3, R6 ;  /* 0x0000000603067221 */ /* 0x001fc40000000000 */
[----:B------:R-:W0:Y:S01]  /*0670*/  SHFL.BFLY PT, R16, R9, 0x2, 0x1f ;  /* 0x0c401f0009107f89 */ /* 0x000e2200000e0000 */
[----:B--2---:R-:W-:-:S03]  /*0680*/  FADD R20, R13, R20 ;  /* 0x000000140d147221 */ /* 0x004fc60000000000 */
[----:B------:R-:W1:Y:S01]  /*0690*/  SHFL.BFLY PT, R3, R8, 0x2, 0x1f ;  /* 0x0c401f0008037f89 */ /* 0x000e6200000e0000 */
[----:B---3--:R-:W-:Y:S01]  /*06a0*/  FADD R19, |R10|, R19 ;  /* 0x000000130a137221 */ /* 0x008fe20000000200 */
[----:B----4-:R-:W-:Y:S01]  /*06b0*/  FADD R21, |R12|, R21 ;  /* 0x000000150c157221 */ /* 0x010fe20000000200 */
[----:B-----5:R-:W-:Y:S01]  /*06c0*/  FADD R23, R22, R23 ;  /* 0x0000001716177221 */ /* 0x020fe20000000000 */
[----:B------:R-:W2:Y:S01]  /*06d0*/  SHFL.BFLY PT, R11, R6, 0x1, 0x1f ;  /* 0x0c201f00060b7f89 */ /* 0x000ea200000e0000 */
[----:B------:R-:W-:-:S03]  /*06e0*/  FADD R25, R18, R25 ;  /* 0x0000001912197221 */ /* 0x000fc60000000000 */
[----:B------:R-:W3:Y:S01]  /*06f0*/  SHFL.BFLY PT, R13, R20, 0x2, 0x1f ;  /* 0x0c401f00140d7f89 */ /* 0x000ee200000e0000 */
[----:B------:R-:W-:-:S03]  /*0700*/  FADD R17, R17, R0 ;  /* 0x0000000011117221 */ /* 0x000fc60000000000 */
[----:B------:R-:W4:Y:S01]  /*0710*/  SHFL.BFLY PT, R22, R19, 0x4, 0x1f ;  /* 0x0c801f0013167f89 */ /* 0x000f2200000e0000 */
[----:B------:R-:W-:-:S03]  /*0720*/  FADD R0, R15, R2 ;  /* 0x000000020f007221 */ /* 0x000fc60000000000 */
[----:B------:R-:W5:Y:S01]  /*0730*/  SHFL.BFLY PT, R18, R21, 0x4, 0x1f ;  /* 0x0c801f0015127f89 */ /* 0x000f6200000e0000 */
[----:B------:R-:W-:-:S03]  /*0740*/  FADD R14, R5, R14 ;  /* 0x0000000e050e7221 */ /* 0x000fc60000000000 */
[----:B------:R-:W4:Y:S01]  /*0750*/  SHFL.BFLY PT, R10, R23, 0x2, 0x1f ;  /* 0x0c401f00170a7f89 */ /* 0x000f2200000e0000 */
[----:B------:R-:W-:-:S03]  /*0760*/  FADD R4, R7, R4 ;  /* 0x0000000407047221 */ /* 0x000fc60000000000 */
[----:B------:R-:W5:Y:S04]  /*0770*/  SHFL.BFLY PT, R12, R25, 0x1, 0x1f ;  /* 0x0c201f00190c7f89 */ /* 0x000f6800000e0000 */
[----:B------:R-:W5:Y:S01]  /*0780*/  SHFL.BFLY PT, R2, R17, 0x1, 0x1f ;  /* 0x0c201f0011027f89 */ /* 0x000f6200000e0000 */
[----:B0-----:R-:W-:-:S03]  /*0790*/  FADD R16, R9, R16 ;  /* 0x0000001009107221 */ /* 0x001fc60000000000 */
[----:B------:R-:W0:Y:S04]  /*07a0*/  SHFL.BFLY PT, R5, R14, 0x2, 0x1f ;  /* 0x0c401f000e057f89 */ /* 0x000e2800000e0000 */
[----:B------:R-:W0:Y:S01]  /*07b0*/  SHFL.BFLY PT, R7, R4, 0x2, 0x1f ;  /* 0x0c401f0004077f89 */ /* 0x000e2200000e0000 */
[----:B------:R-:W-:Y:S01]  /*07c0*/  FMUL.D2 R0, R0, 0.0625 ;  /* 0x3d80000000007820 */ /* 0x000fe20000300000 */
[----:B-1----:R-:W-:Y:S02]  /*07d0*/  FADD R3, R8, R3 ;  /* 0x0000000308037221 */ /* 0x002fe40000000000 */
[----:B------:R-:W1:Y:S01]  /*07e0*/  SHFL.BFLY PT, R9, R16, 0x1, 0x1f ;  /* 0x0c201f0010097f89 */ /* 0x000e6200000e0000 */
[----:B--2---:R-:W-:Y:S01]  /*07f0*/  FADD R11, R6, R11 ;  /* 0x0000000b060b7221 */ /* 0x004fe20000000000 */
[----:B------:R-:W-:Y:S01]  /*0800*/  FFMA R6, R0, 4, RZ ;  /* 0x4080000000067823 */ /* 0x000fe200000000ff */
[----:B---3--:R-:W-:Y:S01]  /*0810*/  FADD R13, R20, R13 ;  /* 0x0000000d140d7221 */ /* 0x008fe20000000000 */
[----:B------:R-:W2:Y:S01]  /*0820*/  SHFL.BFLY PT, R0, R3, 0x1, 0x1f ;  /* 0x0c201f0003007f89 */ /* 0x000ea200000e0000 */
[----:B------:R-:W-:Y:S01]  /*0830*/  FMUL.D2 R11, R11, 0.0625 ;  /* 0x3d8000000b0b7820 */ /* 0x000fe20000300000 */
[----:B----4-:R-:W-:Y:S01]  /*0840*/  FADD R22, R19, R22 ;  /* 0x0000001613167221 */ /* 0x010fe20000000000 */
[----:B-----5:R-:W-:Y:S01]  /*0850*/  FADD R18, R21, R18 ;  /* 0x0000001215127221 */ /* 0x020fe20000000000 */
[----:B------:R-:W-:Y:S01]  /*0860*/  FADD R10, R23, R10 ;  /* 0x0000000a170a7221 */ /* 0x000fe20000000000 */
[----:B------:R-:W3:Y:S01]  /*0870*/  SHFL.BFLY PT, R8, R13, 0x1, 0x1f ;  /* 0x0c201f000d087f89 */ /* 0x000ee200000e0000 */
[----:B------:R-:W-:Y:S01]  /*0880*/  FADD R12, R25, R12 ;  /* 0x0000000c190c7221 */ /* 0x000fe20000000000 */
[----:B------:R-:W-:Y:S01]  /*0890*/  FFMA R6, R11, 4, R6 ;  /* 0x408000000b067823 */ /* 0x000fe20000000006 */
[----:B------:R-:W-:Y:S01]  /*08a0*/  FADD R2, R17, R2 ;  /* 0x0000000211027221 */ /* 0x000fe20000000000 */
[----:B------:R-:W4:Y:S01]  /*08b0*/  SHFL.BFLY PT, R15, R22, 0x2, 0x1f ;  /* 0x0c401f00160f7f89 */ /* 0x000f2200000e0000 */
[----:B------:R-:W-:-:S03]  /*08c0*/  FMUL.D2 R19, R12, 0.0625 ;  /* 0x3d8000000c137820 */ /* 0x000fc60000300000 */
[----:B------:R-:W5:Y:S01]  /*08d0*/  SHFL.BFLY PT, R11, R18, 0x2, 0x1f ;  /* 0x0c401f00120b7f89 */ /* 0x000f6200000e0000 */
[----:B0-----:R-:W-:-:S03]  /*08e0*/  FADD R5, R14, R5 ;  /* 0x000000050e057221 */ /* 0x001fc60000000000 */
[----:B------:R-:W0:Y:S01]  /*08f0*/  SHFL.BFLY PT, R17, R10, 0x1, 0x1f ;  /* 0x0c201f000a117f89 */ /* 0x000e2200000e0000 */
[----:B------:R-:W-:Y:S01]  /*0900*/  FADD R7, R4, R7 ;  /* 0x0000000704077221 */ /* 0x000fe20000000000 */
[----:B------:R-:W-:Y:S01]  /*0910*/  FFMA R6, R19, 4, R6 ;  /* 0x4080000013067823 */ /* 0x000fe20000000006 */
[----:B------:R-:W-:Y:S01]  /*0920*/  FMUL.D2 R19, R2, 0.0625 ;  /* 0x3d80000002137820 */ /* 0x000fe20000300000 */
[----:B------:R-:W0:Y:S01]  /*0930*/  SHFL.BFLY PT, R4, R5, 0x1, 0x1f ;  /* 0x0c201f0005047f89 */ /* 0x000e2200000e0000 */
[----:B-1----:R-:W-:-:S03]  /*0940*/  FADD R9, R16, R9 ;  /* 0x0000000910097221 */ /* 0x002fc60000000000 */
[----:B------:R-:W1:Y:S01]  /*0950*/  SHFL.BFLY PT, R2, R7, 0x1, 0x1f ;  /* 0x0c201f0007027f89 */ /* 0x000e6200000e0000 */
[----:B------:R-:W-:Y:S01]  /*0960*/  FFMA R6, R19, 4, R6 ;  /* 0x4080000013067823 */ /* 0x000fe20000000006 */
[----:B------:R-:W-:Y:S01]  /*0970*/  FMUL.D2 R9, R9, 0.0625 ;  /* 0x3d80000009097820 */ /* 0x000fe20000300000 */
[----:B--2---:R-:W-:Y:S01]  /*0980*/  FADD R0, R3, R0 ;  /* 0x0000000003007221 */ /* 0x004fe20000000000 */
[----:B---3--:R-:W-:Y:S02]  /*0990*/  FADD R8, R13, R8 ;  /* 0x000000080d087221 */ /* 0x008fe40000000000 */
[----:B------:R-:W-:Y:S01]  /*09a0*/  FFMA R6, R9, 4, R6 ;  /* 0x4080000009067823 */ /* 0x000fe20000000006 */
[----:B------:R-:W-:Y:S01]  /*09b0*/  FMUL.D2 R3, R0, 0.0625 ;  /* 0x3d80000000037820 */ /* 0x000fe20000300000 */
[----:B------:R-:W-:Y:S01]  /*09c0*/  FMUL.D2 R8, R8, 0.0625 ;  /* 0x3d80000008087820 */ /* 0x000fe20000300000 */
[----:B----4-:R-:W-:Y:S02]  /*09d0*/  FADD R15, R22, R15 ;  /* 0x0000000f160f7221 */ /* 0x010fe40000000000 */
[----:B------:R-:W-:Y:S01]  /*09e0*/  FFMA R3, R3, 4, R6 ;  /* 0x4080000003037823 */ /* 0x000fe20000000006 */
[----:B-----5:R-:W-:Y:S01]  /*09f0*/  FADD R11, R18, R11 ;  /* 0x0000000b120b7221 */ /* 0x020fe20000000000 */
[----:B0-----:R-:W-:-:S02]  /*0a00*/  FADD R17, R10, R17 ;  /* 0x000000110a117221 */ /* 0x001fc40000000000 */
[----:B------:R-:W-:Y:S01]  /*0a10*/  FFMA R3, R8, 4, R3 ;  /* 0x4080000008037823 */ /* 0x000fe20000000003 */
[----:B------:R0:W2:Y:S01]  /*0a20*/  SHFL.BFLY PT, R0, R15, 0x1, 0x1f ;  /* 0x0c201f000f007f89 */ /* 0x0000a200000e0000 */
[----:B------:R-:W-:-:S03]  /*0a30*/  FMUL.D2 R8, R17, 0.0625 ;  /* 0x3d80000011087820 */ /* 0x000fc60000300000 */
[----:B------:R0:W3:Y:S01]  /*0a40*/  SHFL.BFLY PT, R6, R11, 0x1, 0x1f ;  /* 0x0c201f000b067f89 */ /* 0x0000e200000e0000 */
[----:B------:R-:W-:Y:S01]  /*0a50*/  FADD R4, R5, R4 ;  /* 0x0000000405047221 */ /* 0x000fe20000000000 */
[----:B------:R-:W-:Y:S01]  /*0a60*/  FFMA R8, R8, 4, R3 ;  /* 0x4080000008087823 */ /* 0x000fe20000000003 */
[----:B-1----:R-:W-:Y:S01]  /*0a70*/  FADD R7, R7, R2 ;  /* 0x0000000207077221 */ /* 0x002fe20000000000 */
[----:B0-----:R-:W-:Y:S06]  /*0a80*/  @P0 EXIT ;  /* 0x000000000000094d */ /* 0x001fec0003800000 */
[----:B------:R-:W0:Y:S01]  /*0a90*/  LDC.64 R2, c[0x0][0x210] ;  /* 0x00008400ff027b82 */ /* 0x000e220000000a00 */
[----:B------:R-:W-:Y:S01]  /*0aa0*/  FMUL.D2 R5, R4, 0.0625 ;  /* 0x3d80000004057820 */ /* 0x000fe20000300000 */
[----:B------:R-:W-:Y:S01]  /*0ab0*/  FMUL.D2 R4, R7, 0.0625 ;  /* 0x3d80000007047820 */ /* 0x000fe20000300000 */
[----:B--2---:R-:W-:Y:S01]  /*0ac0*/  FADD R0, R15, R0 ;  /* 0x000000000f007221 */ /* 0x004fe20000000000 */
[----:B---3--:R-:W-:Y:S01]  /*0ad0*/  FADD R6, R11, R6 ;  /* 0x000000060b067221 */ /* 0x008fe20000000000 */
[----:B------:R-:W-:-:S03]  /*0ae0*/  FFMA R5, R5, 4, R8 ;  /* 0x4080000005057823 */ /* 0x000fc60000000008 */
[----:B------:R-:W-:Y:S01]  /*0af0*/  FMUL.D2 R7, R6, 0.0625 ;  /* 0x3d80000006077820 */ /* 0x000fe20000300000 */
[----:B------:R-:W-:Y:S01]  /*0b00*/  FFMA R4, R4, 4, R5 ;  /* 0x4080000004047823 */ /* 0x000fe20000000005 */
[----:B------:R-:W-:-:S04]  /*0b10*/  FMUL.D2 R5, R0, 0.0625 ;  /* 0x3d80000000057820 */ /* 0x000fc80000300000 */
[----:B------:R-:W-:-:S04]  /*0b20*/  FFMA R4, R5, 4, R4 ;  /* 0x4080000005047823 */ /* 0x000fc80000000004 */
[----:B------:R-:W-:-:S05]  /*0b30*/  FFMA R7, R7, 4, R4 ;  /* 0x4080000007077823 */ /* 0x000fca0000000004 */
[----:B0-----:R-:W-:Y:S01]  /*0b40*/  STG.E desc[UR4][R2.64], R7 ;  /* 0x0000000702007986 */ /* 0x001fe2000c101904 */
[----:B------:R-:W-:Y:S05]  /*0b50*/  EXIT ;  /* 0x000000000000794d */ /* 0x000fea0003800000 */
.L_x_0:
[----:B------:R-:W-:-:S00]  /*0b60*/  BRA `(.L_x_0) ;  /* 0xfffffffc00fc7947 */ /* 0x000fc0000383ffff */
[----:B------:R-:W-:-:S00]  /*0b70*/  NOP ;  /* 0x0000000000007918 */ /* 0x000fc00000000000 */
        /* <DEDUP_REMOVED lines=8> */
.L_x_1:


//--------------------- .nv.constant0.triton_per_fused_abs_add_mean_mul_sub_0 --------------------------
	.section	.nv.constant0.triton_per_fused_abs_add_mean_mul_sub_0,"a",@progbits
	.sectionflags	@""
	.align	4
.nv.constant0.triton_per_fused_abs_add_mean_mul_sub_0:
	.zero		556
